//
// Generated by NVIDIA NVVM Compiler
//
// Compiler Build ID: CL-36424714
// Cuda compilation tools, release 13.0, V13.0.88
// Based on NVVM 20.0.0
//

.version 9.0
.target sm_100
.address_size 64

	// .globl	_Z12wmma_exampleP6__halfS0_Pfiiiff
.extern .func  (.param .b32 func_retval0) vprintf
(
	.param .b64 vprintf_param_0,
	.param .b64 vprintf_param_1
)
;
.global .align 1 .b8 $str[9] = {99, 108, 111, 99, 107, 61, 37, 100};

.visible .entry _Z12wmma_exampleP6__halfS0_Pfiiiff(
	.param .u64 .ptr .align 1 _Z12wmma_exampleP6__halfS0_Pfiiiff_param_0,
	.param .u64 .ptr .align 1 _Z12wmma_exampleP6__halfS0_Pfiiiff_param_1,
	.param .u64 .ptr .align 1 _Z12wmma_exampleP6__halfS0_Pfiiiff_param_2,
	.param .u32 _Z12wmma_exampleP6__halfS0_Pfiiiff_param_3,
	.param .u32 _Z12wmma_exampleP6__halfS0_Pfiiiff_param_4,
	.param .u32 _Z12wmma_exampleP6__halfS0_Pfiiiff_param_5,
	.param .f32 _Z12wmma_exampleP6__halfS0_Pfiiiff_param_6,
	.param .f32 _Z12wmma_exampleP6__halfS0_Pfiiiff_param_7
)
{
	.local .align 8 .b8 	__local_depot0[8];
	.reg .b64 	%SP;
	.reg .b64 	%SPL;
	.reg .pred 	%p<6>;
	.reg .b32 	%r<39>;
	.reg .b32 	%f<27>;
	.reg .b64 	%rd<23>;

	mov.u64 	%SPL, __local_depot0;
	cvta.local.u64 	%SP, %SPL;
	ld.param.u64 	%rd2, [_Z12wmma_exampleP6__halfS0_Pfiiiff_param_0];
	ld.param.u64 	%rd3, [_Z12wmma_exampleP6__halfS0_Pfiiiff_param_1];
	ld.param.u64 	%rd4, [_Z12wmma_exampleP6__halfS0_Pfiiiff_param_2];
	ld.param.u32 	%r3, [_Z12wmma_exampleP6__halfS0_Pfiiiff_param_3];
	ld.param.u32 	%r5, [_Z12wmma_exampleP6__halfS0_Pfiiiff_param_4];
	ld.param.u32 	%r4, [_Z12wmma_exampleP6__halfS0_Pfiiiff_param_5];
	// begin inline asm
	mov.u64 	%rd5, %clock64;
	// end inline asm
	mov.u32 	%r7, %ctaid.x;
	mov.u32 	%r8, %ntid.x;
	mov.u32 	%r9, %tid.x;
	mad.lo.s32 	%r10, %r7, %r8, %r9;
	mov.u32 	%r11, %ctaid.y;
	mov.u32 	%r12, %ntid.y;
	mov.u32 	%r13, %tid.y;
	mad.lo.s32 	%r14, %r11, %r12, %r13;
	shr.u32 	%r16, %r10, 1;
	and.b32  	%r1, %r16, 2147483632;
	shl.b32 	%r2, %r14, 4;
	setp.ge.s32 	%p1, %r1, %r3;
	setp.lt.s32 	%p2, %r4, 1;
	setp.ge.s32 	%p3, %r2, %r5;
	or.pred  	%p4, %p1, %p3;
	mov.f32 	%f19, 0f00000000;
	or.pred  	%p5, %p4, %p2;
	mov.f32 	%f20, %f19;
	mov.f32 	%f21, %f19;
	mov.f32 	%f22, %f19;
	mov.f32 	%f23, %f19;
	mov.f32 	%f24, %f19;
	mov.f32 	%f25, %f19;
	mov.f32 	%f26, %f19;
	@%p5 bra 	$L__BB0_2;
	cvta.to.global.u64 	%rd6, %rd2;
	cvta.to.global.u64 	%rd7, %rd3;
	mul.wide.u32 	%rd8, %r1, 2;
	add.s64 	%rd9, %rd6, %rd8;
	wmma.load.a.sync.aligned.row.m16n16k16.global.f16 	{%r17, %r18, %r19, %r20, %r21, %r22, %r23, %r24}, [%rd9], %r3;
	mul.wide.u32 	%rd10, %r2, 2;
	add.s64 	%rd11, %rd7, %rd10;
	wmma.load.b.sync.aligned.col.m16n16k16.global.f16 	{%r25, %r26, %r27, %r28, %r29, %r30, %r31, %r32}, [%rd11], %r4;
	mov.f32 	%f18, 0f00000000;
	wmma.mma.sync.aligned.row.col.m16n16k16.f32.f32 {%f26, %f25, %f24, %f23, %f22, %f21, %f20, %f19}, {%r17, %r18, %r19, %r20, %r21, %r22, %r23, %r24}, {%r25, %r26, %r27, %r28, %r29, %r30, %r31, %r32}, {%f18, %f18, %f18, %f18, %f18, %f18, %f18, %f18};
$L__BB0_2:
	add.u64 	%rd13, %SP, 0;
	add.u64 	%rd14, %SPL, 0;
	cvta.to.global.u64 	%rd15, %rd4;
	cvt.u32.u64 	%r33, %rd5;
	cvt.u64.u32 	%rd16, %r1;
	mul.lo.s32 	%r34, %r3, %r2;
	cvt.s64.s32 	%rd17, %r34;
	add.s64 	%rd18, %rd17, %rd16;
	shl.b64 	%rd19, %rd18, 2;
	add.s64 	%rd20, %rd15, %rd19;
	wmma.store.d.sync.aligned.col.m16n16k16.global.f32 	[%rd20], {%f26, %f25, %f24, %f23, %f22, %f21, %f20, %f19}, %r3;
	// begin inline asm
	mov.u64 	%rd12, %clock64;
	// end inline asm
	cvt.u32.u64 	%r35, %rd12;
	sub.s32 	%r36, %r35, %r33;
	st.local.u32 	[%rd14], %r36;
	mov.u64 	%rd21, $str;
	cvta.global.u64 	%rd22, %rd21;
	{ // callseq 0, 0
	.param .b64 param0;
	st.param.b64 	[param0], %rd22;
	.param .b64 param1;
	st.param.b64 	[param1], %rd13;
	.param .b32 retval0;
	call.uni (retval0), 
	vprintf, 
	(
	param0, 
	param1
	);
	ld.param.b32 	%r37, [retval0];
	} // callseq 0
	ret;

}
	// .globl	_Z17convertFp32ToFp16P6__halfPfi
.visible .entry _Z17convertFp32ToFp16P6__halfPfi(
	.param .u64 .ptr .align 1 _Z17convertFp32ToFp16P6__halfPfi_param_0,
	.param .u64 .ptr .align 1 _Z17convertFp32ToFp16P6__halfPfi_param_1,
	.param .u32 _Z17convertFp32ToFp16P6__halfPfi_param_2
)
{
	.reg .pred 	%p<2>;
	.reg .b16 	%rs<2>;
	.reg .b32 	%r<6>;
	.reg .b32 	%f<2>;
	.reg .b64 	%rd<9>;

	ld.param.u64 	%rd1, [_Z17convertFp32ToFp16P6__halfPfi_param_0];
	ld.param.u64 	%rd2, [_Z17convertFp32ToFp16P6__halfPfi_param_1];
	ld.param.u32 	%r2, [_Z17convertFp32ToFp16P6__halfPfi_param_2];
	mov.u32 	%r3, %ntid.x;
	mov.u32 	%r4, %ctaid.x;
	mov.u32 	%r5, %tid.x;
	mad.lo.s32 	%r1, %r3, %r4, %r5;
	setp.ge.s32 	%p1, %r1, %r2;
	@%p1 bra 	$L__BB1_2;
	cvta.to.global.u64 	%rd3, %rd2;
	cvta.to.global.u64 	%rd4, %rd1;
	mul.wide.s32 	%rd5, %r1, 2;
	add.s64 	%rd6, %rd4, %rd5;
	mul.wide.s32 	%rd7, %r1, 4;
	add.s64 	%rd8, %rd3, %rd7;
	ld.global.f32 	%f1, [%rd8];
	// begin inline asm
	{  cvt.rn.f16.f32 %rs1, %f1;}

	// end inline asm
	st.global.u16 	[%rd6], %rs1;
$L__BB1_2:
	ret;

}


// ===== COMPILED SASS (sm_100) =====

	.target	sm_100

	.elftype	@"ET_EXEC"


//--------------------- .note.nv.tkinfo           --------------------------
	.section	.note.nv.tkinfo,"",@"SHT_NOTE"
	.sectionflags	@"SHF_NOTE_NV_TKINFO"
	.tkinfo
        /*0018*/ 	.word	0x00000002
        /*0030*/ 	.string	""
        /*0030*/ 	.string	"ptxas"
        /*0030*/ 	.string	"Cuda compilation tools, release 13.0, V13.0.88"
        /*0030*/ 	.string	"Build cuda_13.0.r13.0/compiler.36424714_0"
        /*0030*/ 	.string	"-arch sm_100 -m 64 "



//--------------------- .note.nv.cuinfo           --------------------------
	.section	.note.nv.cuinfo,"",@"SHT_NOTE"
	.sectionflags	@"SHF_NOTE_NV_CUINFO"
        /*0018*/ 	.short	0x0002
        /*001a*/ 	.short	0x0064
        /*001c*/ 	.short	0x0082
	.zero		2


//--------------------- .nv.info                  --------------------------
	.section	.nv.info,"",@"SHT_CUDA_INFO"
	.align	4


	//----- nvinfo : EIATTR_REGCOUNT
	.align		4
        /*0000*/ 	.byte	0x04, 0x2f
        /*0002*/ 	.short	(.L_2 - .L_1)
	.align		4
.L_1:
        /*0004*/ 	.word	index@(_Z12wmma_exampleP6__halfS0_Pfiiiff)
        /*0008*/ 	.word	0x0000001c


	//----- nvinfo : EIATTR_FRAME_SIZE
	.align		4
.L_2:
        /*000c*/ 	.byte	0x04, 0x11
        /*000e*/ 	.short	(.L_4 - .L_3)
	.align		4
.L_3:
        /*0010*/ 	.word	index@(_Z12wmma_exampleP6__halfS0_Pfiiiff)
        /*0014*/ 	.word	0x00000008


	//----- nvinfo : EIATTR_REGCOUNT
	.align		4
.L_4:
        /*0018*/ 	.byte	0x04, 0x2f
        /*001a*/ 	.short	(.L_6 - .L_5)
	.align		4
.L_5:
        /*001c*/ 	.word	index@(_Z17convertFp32ToFp16P6__halfPfi)
        /*0020*/ 	.word	0x0000000a


	//----- nvinfo : EIATTR_FRAME_SIZE
	.align		4
.L_6:
        /*0024*/ 	.byte	0x04, 0x11
        /*0026*/ 	.short	(.L_8 - .L_7)
	.align		4
.L_7:
        /*0028*/ 	.word	index@(_Z17convertFp32ToFp16P6__halfPfi)
        /*002c*/ 	.word	0x00000000


	//----- nvinfo : EIATTR_MIN_STACK_SIZE
	.align		4
.L_8:
        /*0030*/ 	.byte	0x04, 0x12
        /*0032*/ 	.short	(.L_10 - .L_9)
	.align		4
.L_9:
        /*0034*/ 	.word	index@(_Z17convertFp32ToFp16P6__halfPfi)
        /*0038*/ 	.word	0x00000000


	//----- nvinfo : EIATTR_MIN_STACK_SIZE
	.align		4
.L_10:
        /*003c*/ 	.byte	0x04, 0x12
        /*003e*/ 	.short	(.L_12 - .L_11)
	.align		4
.L_11:
        /*0040*/ 	.word	index@(_Z12wmma_exampleP6__halfS0_Pfiiiff)
        /*0044*/ 	.word	0x00000008
.L_12:


//--------------------- .nv.compat                --------------------------
	.section	.nv.compat,"",@"SHT_CUDA_COMPAT_INFO"
	.align	4
        /*0000*/ 	.byte	0x02, 0x09, 0x00, 0x00, 0x02, 0x02, 0x01, 0x00, 0x02, 0x05, 0x05, 0x00, 0x03, 0x07, 0x01, 0x01
        /*0010*/ 	.byte	0x02, 0x03, 0x00, 0x00, 0x02, 0x06, 0x01, 0x00, 0x04, 0x0b, 0x08, 0x00, 0x09, 0x00, 0x00, 0x00
        /*0020*/ 	.byte	0x00, 0x00, 0x00, 0x00


//--------------------- .nv.info._Z17convertFp32ToFp16P6__halfPfi --------------------------
	.section	.nv.info._Z17convertFp32ToFp16P6__halfPfi,"",@"SHT_CUDA_INFO"
	.sectionflags	@""
	.align	4


	//----- nvinfo : EIATTR_CUDA_API_VERSION
	.align		4
        /*0000*/ 	.byte	0x04, 0x37
        /*0002*/ 	.short	(.L_14 - .L_13)
.L_13:
        /*0004*/ 	.word	0x00000082


	//----- nvinfo : EIATTR_KPARAM_INFO
	.align		4
.L_14:
        /*0008*/ 	.byte	0x04, 0x17
        /*000a*/ 	.short	(.L_16 - .L_15)
.L_15:
        /*000c*/ 	.word	0x00000000
        /*0010*/ 	.short	0x0002
        /*0012*/ 	.short	0x0010
        /*0014*/ 	.byte	0x00, 0xf0, 0x11, 0x00


	//----- nvinfo : EIATTR_KPARAM_INFO
	.align		4
.L_16:
        /*0018*/ 	.byte	0x04, 0x17
        /*001a*/ 	.short	(.L_18 - .L_17)
.L_17:
        /*001c*/ 	.word	0x00000000
        /*0020*/ 	.short	0x0001
        /*0022*/ 	.short	0x0008
        /*0024*/ 	.byte	0x00, 0xf5, 0x21, 0x00


	//----- nvinfo : EIATTR_KPARAM_INFO
	.align		4
.L_18:
        /*0028*/ 	.byte	0x04, 0x17
        /*002a*/ 	.short	(.L_20 - .L_19)
.L_19:
        /*002c*/ 	.word	0x00000000
        /*0030*/ 	.short	0x0000
        /*0032*/ 	.short	0x0000
        /*0034*/ 	.byte	0x00, 0xf5, 0x21, 0x00


	//----- nvinfo : EIATTR_SPARSE_MMA_MASK
	.align		4
.L_20:
        /*0038*/ 	.byte	0x03, 0x50
        /*003a*/ 	.short	0x0000


	//----- nvinfo : EIATTR_MAXREG_COUNT
	.align		4
        /*003c*/ 	.byte	0x03, 0x1b
        /*003e*/ 	.short	0x00ff


	//----- nvinfo : EIATTR_MERCURY_ISA_VERSION
	.align		4
        /*0040*/ 	.byte	0x03, 0x5f
        /*0042*/ 	.short	0x0101


	//----- nvinfo : EIATTR_VRC_CTA_INIT_COUNT
	.align		4
        /*0044*/ 	.byte	0x02, 0x4a
	.zero		1
	.zero		1


	//----- nvinfo : EIATTR_EXIT_INSTR_OFFSETS
	.align		4
        /*0048*/ 	.byte	0x04, 0x1c
        /*004a*/ 	.short	(.L_22 - .L_21)


	//   ....[0]....
.L_21:
        /*004c*/ 	.word	0x00000070


	//   ....[1]....
        /*0050*/ 	.word	0x00000100


	//----- nvinfo : EIATTR_CBANK_PARAM_SIZE
	.align		4
.L_22:
        /*0054*/ 	.byte	0x03, 0x19
        /*0056*/ 	.short	0x0014


	//----- nvinfo : EIATTR_PARAM_CBANK
	.align		4
        /*0058*/ 	.byte	0x04, 0x0a
        /*005a*/ 	.short	(.L_24 - .L_23)
	.align		4
.L_23:
        /*005c*/ 	.word	index@(.nv.constant0._Z17convertFp32ToFp16P6__halfPfi)
        /*0060*/ 	.short	0x0380
        /*0062*/ 	.short	0x0014


	//----- nvinfo : EIATTR_SW_WAR
	.align		4
.L_24:
        /*0064*/ 	.byte	0x04, 0x36
        /*0066*/ 	.short	(.L_26 - .L_25)
.L_25:
        /*0068*/ 	.word	0x00000008
.L_26:


//--------------------- .nv.info._Z12wmma_exampleP6__halfS0_Pfiiiff --------------------------
	.section	.nv.info._Z12wmma_exampleP6__halfS0_Pfiiiff,"",@"SHT_CUDA_INFO"
	.sectionflags	@""
	.align	4


	//----- nvinfo : EIATTR_CUDA_API_VERSION
	.align		4
        /*0000*/ 	.byte	0x04, 0x37
        /*0002*/ 	.short	(.L_28 - .L_27)
.L_27:
        /*0004*/ 	.word	0x00000082


	//----- nvinfo : EIATTR_KPARAM_INFO
	.align		4
.L_28:
        /*0008*/ 	.byte	0x04, 0x17
        /*000a*/ 	.short	(.L_30 - .L_29)
.L_29:
        /*000c*/ 	.word	0x00000000
        /*0010*/ 	.short	0x0007
        /*0012*/ 	.short	0x0028
        /*0014*/ 	.byte	0x00, 0xf0, 0x11, 0x00


	//----- nvinfo : EIATTR_KPARAM_INFO
	.align		4
.L_30:
        /*0018*/ 	.byte	0x04, 0x17
        /*001a*/ 	.short	(.L_32 - .L_31)
.L_31:
        /*001c*/ 	.word	0x00000000
        /*0020*/ 	.short	0x0006
        /*0022*/ 	.short	0x0024
        /*0024*/ 	.byte	0x00, 0xf0, 0x11, 0x00


	//----- nvinfo : EIATTR_KPARAM_INFO
	.align		4
.L_32:
        /*0028*/ 	.byte	0x04, 0x17
        /*002a*/ 	.short	(.L_34 - .L_33)
.L_33:
        /*002c*/ 	.word	0x00000000
        /*0030*/ 	.short	0x0005
        /*0032*/ 	.short	0x0020
        /*0034*/ 	.byte	0x00, 0xf0, 0x11, 0x00


	//----- nvinfo : EIATTR_KPARAM_INFO
	.align		4
.L_34:
        /*0038*/ 	.byte	0x04, 0x17
        /*003a*/ 	.short	(.L_36 - .L_35)
.L_35:
        /*003c*/ 	.word	0x00000000
        /*0040*/ 	.short	0x0004
        /*0042*/ 	.short	0x001c
        /*0044*/ 	.byte	0x00, 0xf0, 0x11, 0x00


	//----- nvinfo : EIATTR_KPARAM_INFO
	.align		4
.L_36:
        /*0048*/ 	.byte	0x04, 0x17
        /*004a*/ 	.short	(.L_38 - .L_37)
.L_37:
        /*004c*/ 	.word	0x00000000
        /*0050*/ 	.short	0x0003
        /*0052*/ 	.short	0x0018
        /*0054*/ 	.byte	0x00, 0xf0, 0x11, 0x00


	//----- nvinfo : EIATTR_KPARAM_INFO
	.align		4
.L_38:
        /*0058*/ 	.byte	0x04, 0x17
        /*005a*/ 	.short	(.L_40 - .L_39)
.L_39:
        /*005c*/ 	.word	0x00000000
        /*0060*/ 	.short	0x0002
        /*0062*/ 	.short	0x0010
        /*0064*/ 	.byte	0x00, 0xf5, 0x21, 0x00


	//----- nvinfo : EIATTR_KPARAM_INFO
	.align		4
.L_40:
        /*0068*/ 	.byte	0x04, 0x17
        /*006a*/ 	.short	(.L_42 - .L_41)
.L_41:
        /*006c*/ 	.word	0x00000000
        /*0070*/ 	.short	0x0001
        /*0072*/ 	.short	0x0008
        /*0074*/ 	.byte	0x00, 0xf5, 0x21, 0x00


	//----- nvinfo : EIATTR_KPARAM_INFO
	.align		4
.L_42:
        /*0078*/ 	.byte	0x04, 0x17
        /*007a*/ 	.short	(.L_44 - .L_43)
.L_43:
        /*007c*/ 	.word	0x00000000
        /*0080*/ 	.short	0x0000
        /*0082*/ 	.short	0x0000
        /*0084*/ 	.byte	0x00, 0xf5, 0x21, 0x00


	//----- nvinfo : EIATTR_SPARSE_MMA_MASK
	.align		4
.L_44:
        /*0088*/ 	.byte	0x03, 0x50
        /*008a*/ 	.short	0x0000


	//----- nvinfo : EIATTR_WMMA_USED
	.align		4
        /*008c*/ 	.byte	0x01, 0x2b
	.zero		2


	//----- nvinfo : EIATTR_MAXREG_COUNT
	.align		4
        /*0090*/ 	.byte	0x03, 0x1b
        /*0092*/ 	.short	0x00ff


	//----- nvinfo : EIATTR_EXTERNS
	.align		4
        /*0094*/ 	.byte	0x04, 0x0f
        /*0096*/ 	.short	(.L_46 - .L_45)


	//   ....[0]....
	.align		4
.L_45:
        /*0098*/ 	.word	index@(vprintf)


	//----- nvinfo : EIATTR_MERCURY_ISA_VERSION
	.align		4
.L_46:
        /*009c*/ 	.byte	0x03, 0x5f
        /*009e*/ 	.short	0x0101


	//----- nvinfo : EIATTR_VRC_CTA_INIT_COUNT
	.align		4
        /*00a0*/ 	.byte	0x02, 0x4a
	.zero		1
	.zero		1


	//----- nvinfo : EIATTR_SYSCALL_OFFSETS
	.align		4
        /*00a4*/ 	.byte	0x04, 0x46
        /*00a6*/ 	.short	(.L_48 - .L_47)


	//   ....[0]....
.L_47:
        /*00a8*/ 	.word	0x00000620


	//----- nvinfo : EIATTR_EXIT_INSTR_OFFSETS
	.align		4
.L_48:
        /*00ac*/ 	.byte	0x04, 0x1c
        /*00ae*/ 	.short	(.L_50 - .L_49)


	//   ....[0]....
.L_49:
        /*00b0*/ 	.word	0x00000630


	//----- nvinfo : EIATTR_CRS_STACK_SIZE
	.align		4
.L_50:
        /*00b4*/ 	.byte	0x04, 0x1e
        /*00b6*/ 	.short	(.L_52 - .L_51)
.L_51:
        /*00b8*/ 	.word	0x00000000


	//----- nvinfo : EIATTR_CBANK_PARAM_SIZE
	.align		4
.L_52:
        /*00bc*/ 	.byte	0x03, 0x19
        /*00be*/ 	.short	0x002c


	//----- nvinfo : EIATTR_PARAM_CBANK
	.align		4
        /*00c0*/ 	.byte	0x04, 0x0a
        /*00c2*/ 	.short	(.L_54 - .L_53)
	.align		4
.L_53:
        /*00c4*/ 	.word	index@(.nv.constant0._Z12wmma_exampleP6__halfS0_Pfiiiff)
        /*00c8*/ 	.short	0x0380
        /*00ca*/ 	.short	0x002c


	//----- nvinfo : EIATTR_SW_WAR
	.align		4
.L_54:
        /*00cc*/ 	.byte	0x04, 0x36
        /*00ce*/ 	.short	(.L_56 - .L_55)
.L_55:
        /*00d0*/ 	.word	0x00000008
.L_56:


//--------------------- .nv.callgraph             --------------------------
	.section	.nv.callgraph,"",@"SHT_CUDA_CALLGRAPH"
	.align	4
	.sectionentsize	8
	.align		4
        /*0000*/ 	.word	0x00000000
	.align		4
        /*0004*/ 	.word	0xffffffff
	.align		4
        /*0008*/ 	.word	index@(_Z12wmma_exampleP6__halfS0_Pfiiiff)
	.align		4
        /*000c*/ 	.word	index@(vprintf)
	.align		4
        /*0010*/ 	.word	0x00000000
	.align		4
        /*0014*/ 	.word	0xfffffffe
	.align		4
        /*0018*/ 	.word	0x00000000
	.align		4
        /*001c*/ 	.word	0xfffffffd
	.align		4
        /*0020*/ 	.word	0x00000000
	.align		4
        /*0024*/ 	.word	0xfffffffc


//--------------------- .nv.constant4             --------------------------
	.section	.nv.constant4,"a",@progbits
	.align	8
	.align		8
.nv.constant4:
        /*0000*/ 	.dword	$str
	.align		8
        /*0008*/ 	.dword	vprintf


//--------------------- .text._Z17convertFp32ToFp16P6__halfPfi --------------------------
	.section	.text._Z17convertFp32ToFp16P6__halfPfi,"ax",@progbits
	.align	128
        .global         _Z17convertFp32ToFp16P6__halfPfi
        .type           _Z17convertFp32ToFp16P6__halfPfi,@function
        .size           _Z17convertFp32ToFp16P6__halfPfi,(.L_x_4 - _Z17convertFp32ToFp16P6__halfPfi)
        .other          _Z17convertFp32ToFp16P6__halfPfi,@"STO_CUDA_ENTRY STV_DEFAULT"
_Z17convertFp32ToFp16P6__halfPfi:
.text._Z17convertFp32ToFp16P6__halfPfi:
[----:B------:R-:W-:Y:S01]  /*0000*/  LDC R1, c[0x0][0x37c] ;  /* 0x0000df00ff017b82 */ /* 0x000fe20000000800 */
[----:B------:R-:W0:Y:S01]  /*0010*/  S2R R7, SR_CTAID.X ;  /* 0x0000000000077919 */ /* 0x000e220000002500 */
[----:B------:R-:W0:Y:S01]  /*0020*/  LDCU UR4, c[0x0][0x360] ;  /* 0x00006c00ff0477ac */ /* 0x000e220008000800 */
[----:B------:R-:W0:Y:S01]  /*0030*/  S2R R0, SR_TID.X ;  /* 0x0000000000007919 */ /* 0x000e220000002100 */
[----:B------:R-:W1:Y:S01]  /*0040*/  LDCU UR5, c[0x0][0x390] ;  /* 0x00007200ff0577ac */ /* 0x000e620008000800 */
[----:B0-----:R-:W-:-:S05]  /*0050*/  IMAD R7, R7, UR4, R0 ;  /* 0x0000000407077c24 */ /* 0x001fca000f8e0200 */
[----:B-1----:R-:W-:-:S13]  /*0060*/  ISETP.GE.AND P0, PT, R7, UR5, PT ;  /* 0x0000000507007c0c */ /* 0x002fda000bf06270 */
[----:B------:R-:W-:Y:S05]  /*0070*/  @P0 EXIT ;  /* 0x000000000000094d */ /* 0x000fea0003800000 */
[----:B------:R-:W0:Y:S01]  /*0080*/  LDC.64 R4, c[0x0][0x388] ;  /* 0x0000e200ff047b82 */ /* 0x000e220000000a00 */
[----:B------:R-:W1:Y:S07]  /*0090*/  LDCU.64 UR4, c[0x0][0x358] ;  /* 0x00006b00ff0477ac */ /* 0x000e6e0008000a00 */
[----:B------:R-:W2:Y:S01]  /*00a0*/  LDC.64 R2, c[0x0][0x380] ;  /* 0x0000e000ff027b82 */ /* 0x000ea20000000a00 */
[----:B0-----:R-:W-:-:S06]  /*00b0*/  IMAD.WIDE R4, R7, 0x4, R4 ;  /* 0x0000000407047825 */ /* 0x001fcc00078e0204 */
[----:B-1----:R-:W3:Y:S01]  /*00c0*/  LDG.E R4, desc[UR4][R4.64] ;  /* 0x0000000404047981 */ /* 0x002ee2000c1e1900 */
[----:B--2---:R-:W-:Y:S01]  /*00d0*/  IMAD.WIDE R2, R7, 0x2, R2 ;  /* 0x0000000207027825 */ /* 0x004fe200078e0202 */
[----:B---3--:R-:W-:-:S05]  /*00e0*/  F2FP.F16.F32.PACK_AB R0, RZ, R4 ;  /* 0x00000004ff00723e */ /* 0x008fca00000000ff */
[----:B------:R-:W-:Y:S01]  /*00f0*/  STG.E.U16 desc[UR4][R2.64], R0 ;  /* 0x0000000002007986 */ /* 0x000fe2000c101504 */
[----:B------:R-:W-:Y:S05]  /*0100*/  EXIT ;  /* 0x000000000000794d */ /* 0x000fea0003800000 */
.L_x_0:
[----:B------:R-:W-:-:S00]  /*0110*/  BRA `(.L_x_0) ;  /* 0xfffffffc00fc7947 */ /* 0x000fc0000383ffff */
[----:B------:R-:W-:-:S00]  /*0120*/  NOP ;  /* 0x0000000000007918 */ /* 0x000fc00000000000 */
        /* <DEDUP_REMOVED lines=13> */
.L_x_4:


//--------------------- .text._Z12wmma_exampleP6__halfS0_Pfiiiff --------------------------
	.section	.text._Z12wmma_exampleP6__halfS0_Pfiiiff,"ax",@progbits
	.align	128
        .global         _Z12wmma_exampleP6__halfS0_Pfiiiff
        .type           _Z12wmma_exampleP6__halfS0_Pfiiiff,@function
        .size           _Z12wmma_exampleP6__halfS0_Pfiiiff,(.L_x_5 - _Z12wmma_exampleP6__halfS0_Pfiiiff)
        .other          _Z12wmma_exampleP6__halfS0_Pfiiiff,@"STO_CUDA_ENTRY STV_DEFAULT"
_Z12wmma_exampleP6__halfS0_Pfiiiff:
.text._Z12wmma_exampleP6__halfS0_Pfiiiff:
[----:B------:R-:W0:Y:S01]  /*0000*/  LDC R1, c[0x0][0x37c] ;  /* 0x0000df00ff017b82 */ /* 0x000e220000000800 */
[----:B------:R-:W1:Y:S01]  /*0010*/  LDCU UR6, c[0x0][0x2f8] ;  /* 0x00005f00ff0677ac */ /* 0x000e620008000800 */
[----:B0-----:R-:W-:Y:S01]  /*0020*/  VIADD R1, R1, 0xfffffff8 ;  /* 0xfffffff801017836 */ /* 0x001fe20000000000 */
[----:B------:R-:W0:Y:S01]  /*0030*/  LDCU UR7, c[0x0][0x2fc] ;  /* 0x00005f80ff0777ac */ /* 0x000e220008000800 */
[----:B------:R-:W2:Y:S03]  /*0040*/  LDCU.64 UR4, c[0x0][0x358] ;  /* 0x00006b00ff0477ac */ /* 0x000ea60008000a00 */
[----:B-1----:R-:W-:-:S05]  /*0050*/  IADD3 R6, P0, PT, R1, UR6, RZ ;  /* 0x0000000601067c10 */ /* 0x002fca000ff1e0ff */
[----:B0-----:R-:W-:Y:S01]  /*0060*/  IMAD.X R7, RZ, RZ, UR7, P0 ;  /* 0x00000007ff077e24 */ /* 0x001fe200080e06ff */
[----:B------:R-:W-:Y:S01]  /*0070*/  S2UR UR6, SR_CLOCKLO ;  /* 0x00000000000679c3 */ /* 0x000fe20000005000 */
[----:B------:R-:W0:Y:S07]  /*0080*/  S2R R11, SR_TID.Y ;  /* 0x00000000000b7919 */ /* 0x000e2e0000002200 */
[----:B------:R-:W1:Y:S01]  /*0090*/  LDC R8, c[0x0][0x360] ;  /* 0x0000d800ff087b82 */ /* 0x000e620000000800 */
[----:B------:R-:W-:-:S02]  /*00a0*/  CS2R R14, SRZ ;  /* 0x00000000000e7805 */ /* 0x000fc4000001ff00 */
[----:B------:R-:W-:Y:S01]  /*00b0*/  CS2R R12, SRZ ;  /* 0x00000000000c7805 */ /* 0x000fe2000001ff00 */
[----:B------:R-:W1:Y:S01]  /*00c0*/  S2R R9, SR_TID.X ;  /* 0x0000000000097919 */ /* 0x000e620000002100 */
[----:B------:R-:W3:Y:S03]  /*00d0*/  S2R R0, SR_LANEID ;  /* 0x0000000000007919 */ /* 0x000ee60000000000 */
[----:B------:R-:W0:Y:S08]  /*00e0*/  S2UR UR8, SR_CTAID.Y ;  /* 0x00000000000879c3 */ /* 0x000e300000002600 */
[----:B------:R-:W0:Y:S08]  /*00f0*/  LDC R4, c[0x0][0x364] ;  /* 0x0000d900ff047b82 */ /* 0x000e300000000800 */
[----:B------:R-:W1:Y:S08]  /*0100*/  S2UR UR7, SR_CTAID.X ;  /* 0x00000000000779c3 */ /* 0x000e700000002500 */
[----:B------:R-:W4:Y:S08]  /*0110*/  LDC.64 R2, c[0x0][0x398] ;  /* 0x0000e600ff027b82 */ /* 0x000f300000000a00 */
[----:B------:R-:W5:Y:S01]  /*0120*/  LDC R5, c[0x0][0x3a0] ;  /* 0x0000e800ff057b82 */ /* 0x000f620000000800 */
[----:B0-----:R-:W-:Y:S01]  /*0130*/  IMAD R4, R4, UR8, R11 ;  /* 0x0000000804047c24 */ /* 0x001fe2000f8e020b */
[----:B------:R-:W-:-:S03]  /*0140*/  CS2R R10, SRZ ;  /* 0x00000000000a7805 */ /* 0x000fc6000001ff00 */
[----:B------:R-:W-:Y:S02]  /*0150*/  IMAD.SHL.U32 R4, R4, 0x10, RZ ;  /* 0x0000001004047824 */ /* 0x000fe400078e00ff */
[----:B-1----:R-:W-:-:S05]  /*0160*/  IMAD R8, R8, UR7, R9 ;  /* 0x0000000708087c24 */ /* 0x002fca000f8e0209 */
[----:B------:R-:W-:Y:S02]  /*0170*/  SHF.R.U32.HI R8, RZ, 0x1, R8 ;  /* 0x00000001ff087819 */ /* 0x000fe40000011608 */
[----:B----4-:R-:W-:Y:S02]  /*0180*/  ISETP.GE.AND P0, PT, R4, R3, PT ;  /* 0x000000030400720c */ /* 0x010fe40003f06270 */
[----:B------:R-:W-:Y:S02]  /*0190*/  LOP3.LUT R3, R8, 0x7ffffff0, RZ, 0xc0, !PT ;  /* 0x7ffffff008037812 */ /* 0x000fe400078ec0ff */
[----:B------:R-:W-:Y:S02]  /*01a0*/  CS2R R8, SRZ ;  /* 0x0000000000087805 */ /* 0x000fe4000001ff00 */
[----:B------:R-:W-:-:S04]  /*01b0*/  ISETP.GE.OR P0, PT, R3, R2, P0 ;  /* 0x000000020300720c */ /* 0x000fc80000706670 */
[----:B-----5:R-:W-:-:S13]  /*01c0*/  ISETP.LT.OR P0, PT, R5, 0x1, P0 ;  /* 0x000000010500780c */ /* 0x020fda0000701670 */
[----:B--23--:R-:W-:Y:S05]  /*01d0*/  @P0 BRA `(.L_x_1) ;  /* 0x0000000000780947 */ /* 0x00cfea0003800000 */
[----:B------:R-:W0:Y:S01]  /*01e0*/  S2R R17, SR_LANEID ;  /* 0x0000000000117919 */ /* 0x000e220000000000 */
[----:B------:R-:W1:Y:S01]  /*01f0*/  LDC.64 R14, c[0x0][0x380] ;  /* 0x0000e000ff0e7b82 */ /* 0x000e620000000a00 */
[----:B------:R-:W-:Y:S01]  /*0200*/  SHF.R.U32.HI R8, RZ, 0x1, R2 ;  /* 0x00000001ff087819 */ /* 0x000fe20000011602 */
[----:B------:R-:W-:Y:S01]  /*0210*/  IMAD.MOV.U32 R11, RZ, RZ, RZ ;  /* 0x000000ffff0b7224 */ /* 0x000fe200078e00ff */
[----:B------:R-:W-:-:S05]  /*0220*/  SHF.R.U32.HI R16, RZ, 0x1, R5 ;  /* 0x00000001ff107819 */ /* 0x000fca0000011605 */
[----:B------:R-:W2:Y:S01]  /*0230*/  LDC.64 R12, c[0x0][0x388] ;  /* 0x0000e200ff0c7b82 */ /* 0x000ea20000000a00 */
[----:B-1----:R-:W-:Y:S01]  /*0240*/  IMAD.WIDE.U32 R14, R3, 0x2, R14 ;  /* 0x00000002030e7825 */ /* 0x002fe200078e000e */
[----:B0-----:R-:W-:-:S03]  /*0250*/  LOP3.LUT R10, R17, 0x3, RZ, 0xc0, !PT ;  /* 0x00000003110a7812 */ /* 0x001fc600078ec0ff */
[----:B--2---:R-:W-:Y:S01]  /*0260*/  IMAD.WIDE.U32 R12, R4, 0x2, R12 ;  /* 0x00000002040c7825 */ /* 0x004fe200078e000c */
[----:B------:R-:W-:-:S05]  /*0270*/  SHF.R.U32.HI R17, RZ, 0x2, R17 ;  /* 0x00000002ff117819 */ /* 0x000fca0000011611 */
[----:B------:R-:W-:-:S04]  /*0280*/  IMAD.WIDE.U32 R8, R17, R8, R10 ;  /* 0x0000000811087225 */ /* 0x000fc800078e000a */
[----:B------:R-:W-:Y:S01]  /*0290*/  IMAD.WIDE.U32 R10, R17, R16, R10 ;  /* 0x00000010110a7225 */ /* 0x000fe200078e000a */
[----:B------:R-:W-:Y:S02]  /*02a0*/  LEA R16, P0, R8, R14, 0x2 ;  /* 0x0000000e08107211 */ /* 0x000fe400078010ff */
[----:B------:R-:W-:Y:S02]  /*02b0*/  LEA R20, P1, R10, R12, 0x2 ;  /* 0x0000000c0a147211 */ /* 0x000fe400078210ff */
[----:B------:R-:W-:Y:S02]  /*02c0*/  LEA.HI.X R17, R8, R15, R9, 0x2, P0 ;  /* 0x0000000f08117211 */ /* 0x000fe400000f1409 */
[----:B------:R-:W-:Y:S01]  /*02d0*/  LEA.HI.X R21, R10, R13, R11, 0x2, P1 ;  /* 0x0000000d0a157211 */ /* 0x000fe200008f140b */
[----:B------:R-:W-:Y:S02]  /*02e0*/  IMAD.WIDE.U32 R18, R2, 0x10, R16 ;  /* 0x0000001002127825 */ /* 0x000fe400078e0010 */
[----:B------:R-:W2:Y:S02]  /*02f0*/  LDG.E R12, desc[UR4][R16.64] ;  /* 0x00000004100c7981 */ /* 0x000ea4000c1e1900 */
[----:B------:R-:W-:-:S02]  /*0300*/  IMAD.WIDE.U32 R22, R5, 0x10, R20 ;  /* 0x0000001005167825 */ /* 0x000fc400078e0014 */
[----:B------:R-:W2:Y:S04]  /*0310*/  LDG.E R8, desc[UR4][R20.64] ;  /* 0x0000000414087981 */ /* 0x000ea8000c1e1900 */
[----:B------:R-:W2:Y:S04]  /*0320*/  LDG.E R9, desc[UR4][R20.64+0x10] ;  /* 0x0000100414097981 */ /* 0x000ea8000c1e1900 */
[----:B------:R-:W2:Y:S04]  /*0330*/  LDG.E R14, desc[UR4][R16.64+0x10] ;  /* 0x00001004100e7981 */ /* 0x000ea8000c1e1900 */
[----:B------:R-:W2:Y:S04]  /*0340*/  LDG.E R13, desc[UR4][R18.64] ;  /* 0x00000004120d7981 */ /* 0x000ea8000c1e1900 */
[----:B------:R-:W2:Y:S04]  /*0350*/  LDG.E R15, desc[UR4][R18.64+0x10] ;  /* 0x00001004120f7981 */ /* 0x000ea8000c1e1900 */
[----:B------:R-:W3:Y:S04]  /*0360*/  LDG.E R24, desc[UR4][R22.64] ;  /* 0x0000000416187981 */ /* 0x000ee8000c1e1900 */
[----:B------:R-:W3:Y:S01]  /*0370*/  LDG.E R25, desc[UR4][R22.64+0x10] ;  /* 0x0000100416197981 */ /* 0x000ee2000c1e1900 */
[----:B------:R-:W-:Y:S05]  /*0380*/  WARPSYNC.ALL ;  /* 0x0000000000007948 */ /* 0x000fea0003800000 */
[C---:B--2---:R-:W-:Y:S08]  /*0390*/  HMMA.16816.F32 R8, R12.reuse, R8, RZ ;  /* 0x000000080c08723c */ /* 0x044ff000000018ff */
[----:B---3--:R-:W-:-:S15]  /*03a0*/  HMMA.16816.F32 R12, R12, R24, RZ ;  /* 0x000000180c0c723c */ /* 0x008fde00000018ff */
[----:B------:R-:W-:-:S05]  /*03b0*/  NOP ;  /* 0x0000000000007918 */ /* 0x000fca0000000000 */
.L_x_1:
[----:B------:R-:W0:Y:S01]  /*03c0*/  LDCU.64 UR8, c[0x0][0x390] ;  /* 0x00007200ff0877ac */ /* 0x000e220008000a00 */
[----:B------:R-:W-:Y:S01]  /*03d0*/  IMAD.SHL.U32 R5, R0, 0x2, RZ ;  /* 0x0000000200057824 */ /* 0x000fe200078e00ff */
[----:B------:R-:W-:Y:S01]  /*03e0*/  SHF.R.U32.HI R16, RZ, 0x2, R0 ;  /* 0x00000002ff107819 */ /* 0x000fe20000011600 */
[----:B------:R-:W-:Y:S02]  /*03f0*/  IMAD R4, R4, R2, RZ ;  /* 0x0000000204047224 */ /* 0x000fe400078e02ff */
[----:B------:R-:W-:Y:S01]  /*0400*/  IMAD.MOV.U32 R17, RZ, RZ, RZ ;  /* 0x000000ffff117224 */ /* 0x000fe200078e00ff */
[----:B------:R-:W-:Y:S01]  /*0410*/  LOP3.LUT R5, R5, 0x6, RZ, 0xe2, !PT ;  /* 0x0000000605057812 */ /* 0x000fe200078ee2ff */
[----:B------:R-:W-:Y:S01]  /*0420*/  IMAD.WIDE.U32 R18, R2, 0x4, RZ ;  /* 0x0000000402127825 */ /* 0x000fe200078e00ff */
[----:B------:R-:W-:-:S03]  /*0430*/  IADD3 R3, P0, PT, R3, R4, RZ ;  /* 0x0000000403037210 */ /* 0x000fc60007f1e0ff */
[----:B------:R-:W-:Y:S01]  /*0440*/  IMAD.WIDE.U32 R16, R5, R2, R16 ;  /* 0x0000000205107225 */ /* 0x000fe200078e0010 */
[----:B------:R-:W-:-:S03]  /*0450*/  LEA.HI.X.SX32 R4, R4, RZ, 0x1, P0 ;  /* 0x000000ff04047211 */ /* 0x000fc600000f0eff */
[----:B------:R-:W-:Y:S01]  /*0460*/  IMAD.WIDE.U32 R20, R2, 0x20, R18 ;  /* 0x0000002002147825 */ /* 0x000fe200078e0012 */
[----:B0-----:R-:W-:-:S04]  /*0470*/  LEA R5, P0, R3, UR8, 0x2 ;  /* 0x0000000803057c11 */ /* 0x001fc8000f8010ff */
[----:B------:R-:W-:Y:S01]  /*0480*/  LEA.HI.X R3, R3, UR9, R4, 0x2, P0 ;  /* 0x0000000903037c11 */ /* 0x000fe200080f1404 */
[----:B------:R-:W-:Y:S05]  /*0490*/  WARPSYNC.ALL ;  /* 0x0000000000007948 */ /* 0x000fea0003800000 */
[----:B------:R-:W-:-:S04]  /*04a0*/  LEA R4, P0, R16, R5, 0x2 ;  /* 0x0000000510047211 */ /* 0x000fc800078010ff */
[----:B------:R-:W-:Y:S02]  /*04b0*/  LEA.HI.X R5, R16, R3, R17, 0x2, P0 ;  /* 0x0000000310057211 */ /* 0x000fe400000f1411 */
[-C--:B------:R-:W-:Y:S02]  /*04c0*/  IADD3 R16, P0, PT, R18, R4.reuse, RZ ;  /* 0x0000000412107210 */ /* 0x080fe40007f1e0ff */
[----:B------:R-:W-:Y:S01]  /*04d0*/  IADD3 R18, P1, PT, R20, R4, RZ ;  /* 0x0000000414127210 */ /* 0x000fe20007f3e0ff */
[----:B------:R-:W-:Y:S01]  /*04e0*/  IMAD.WIDE.U32 R2, R2, 0x20, R4 ;  /* 0x0000002002027825 */ /* 0x000fe200078e0004 */
[----:B------:R-:W-:Y:S03]  /*04f0*/  STG.E desc[UR4][R4.64], R8 ;  /* 0x0000000804007986 */ /* 0x000fe6000c101904 */
[--C-:B------:R-:W-:Y:S02]  /*0500*/  IMAD.X R17, R19, 0x1, R5.reuse, P0 ;  /* 0x0000000113117824 */ /* 0x100fe400000e0605 */
[----:B------:R-:W-:-:S03]  /*0510*/  IMAD.X R19, R21, 0x1, R5, P1 ;  /* 0x0000000115137824 */ /* 0x000fc600008e0605 */
[----:B------:R-:W-:Y:S04]  /*0520*/  STG.E desc[UR4][R16.64], R9 ;  /* 0x0000000910007986 */ /* 0x000fe8000c101904 */
[----:B------:R-:W-:Y:S04]  /*0530*/  STG.E desc[UR4][R4.64+0x20], R10 ;  /* 0x0000200a04007986 */ /* 0x000fe8000c101904 */
[----:B------:R-:W-:Y:S04]  /*0540*/  STG.E desc[UR4][R16.64+0x20], R11 ;  /* 0x0000200b10007986 */ /* 0x000fe8000c101904 */
[----:B------:R-:W-:Y:S04]  /*0550*/  STG.E desc[UR4][R2.64], R12 ;  /* 0x0000000c02007986 */ /* 0x000fe8000c101904 */
[----:B------:R-:W-:Y:S04]  /*0560*/  STG.E desc[UR4][R18.64], R13 ;  /* 0x0000000d12007986 */ /* 0x000fe8000c101904 */
[----:B------:R0:W-:Y:S04]  /*0570*/  STG.E desc[UR4][R2.64+0x20], R14 ;  /* 0x0000200e02007986 */ /* 0x0001e8000c101904 */
[----:B------:R1:W-:Y:S01]  /*0580*/  STG.E desc[UR4][R18.64+0x20], R15 ;  /* 0x0000200f12007986 */ /* 0x0003e2000c101904 */
[----:B------:R-:W-:-:S02]  /*0590*/  CS2R.32 R0, SR_CLOCKLO ;  /* 0x0000000000007805 */ /* 0x000fc40000005000 */
[----:B0-----:R-:W-:-:S03]  /*05a0*/  MOV R2, 0x8 ;  /* 0x0000000800027802 */ /* 0x001fc60000000f00 */
[----:B------:R-:W-:Y:S01]  /*05b0*/  VIADD R0, R0, -UR6 ;  /* 0x8000000600007c36 */ /* 0x000fe20008000000 */
[----:B------:R-:W0:Y:S04]  /*05c0*/  LDCU.64 UR8, c[0x4][URZ] ;  /* 0x01000000ff0877ac */ /* 0x000e280008000a00 */
[----:B------:R1:W-:Y:S01]  /*05d0*/  STL [R1], R0 ;  /* 0x0000000001007387 */ /* 0x0003e20000100800 */
[----:B------:R-:W2:Y:S01]  /*05e0*/  LDC.64 R2, c[0x4][R2] ;  /* 0x0100000002027b82 */ /* 0x000ea20000000a00 */
[----:B0-----:R-:W-:Y:S02]  /*05f0*/  IMAD.U32 R4, RZ, RZ, UR8 ;  /* 0x00000008ff047e24 */ /* 0x001fe4000f8e00ff */
[----:B-1----:R-:W-:-:S07]  /*0600*/  IMAD.U32 R5, RZ, RZ, UR9 ;  /* 0x00000009ff057e24 */ /* 0x002fce000f8e00ff */
[----:B------:R-:W-:-:S07]  /*0610*/  LEPC R20, `(.L_x_2) ;  /* 0x000000001014794e */ /* 0x000fce0000000000 */
[----:B--2---:R-:W-:Y:S05]  /*0620*/  CALL.ABS.NOINC R2 ;  /* 0x0000000002007343 */ /* 0x004fea0003c00000 */
.L_x_2:
[----:B------:R-:W-:Y:S05]  /*0630*/  EXIT ;  /* 0x000000000000794d */ /* 0x000fea0003800000 */
.L_x_3:
        /* <DEDUP_REMOVED lines=12> */
.L_x_5:


//--------------------- .nv.global.init           --------------------------
	.section	.nv.global.init,"aw",@progbits
.nv.global.init:
	.type		$str,@object
	.size		$str,(.L_0 - $str)
$str:
        /*0000*/ 	.byte	0x63, 0x6c, 0x6f, 0x63, 0x6b, 0x3d, 0x25, 0x64, 0x00
.L_0:


//--------------------- .nv.shared.reserved.0     --------------------------
	.section	.nv.shared.reserved.0,"aw",@nobits
	.weak		__nv_reservedSMEM_offset_0_alias
	.size		__nv_reservedSMEM_offset_0_alias, 0, 64
	.other		__nv_reservedSMEM_offset_0_alias,@"STO_CUDA_RESERVED_SHARED STV_DEFAULT"
__nv_reservedSMEM_offset_0_alias:
	.zero		0
	.zero		64


//--------------------- .nv.constant0._Z17convertFp32ToFp16P6__halfPfi --------------------------
	.section	.nv.constant0._Z17convertFp32ToFp16P6__halfPfi,"a",@progbits
	.sectionflags	@""
	.align	4
.nv.constant0._Z17convertFp32ToFp16P6__halfPfi:
	.zero		916


//--------------------- .nv.constant0._Z12wmma_exampleP6__halfS0_Pfiiiff --------------------------
	.section	.nv.constant0._Z12wmma_exampleP6__halfS0_Pfiiiff,"a",@progbits
	.sectionflags	@""
	.align	4
.nv.constant0._Z12wmma_exampleP6__halfS0_Pfiiiff:
	.zero		940


//--------------------- SYMBOLS --------------------------

	.type		.nv.reservedSmem.offset0,@object
	.size		.nv.reservedSmem.offset0,0x4
	.type		vprintf,@function
